//
// Generated by NVIDIA NVVM Compiler
//
// Compiler Build ID: CL-36424714
// Cuda compilation tools, release 13.0, V13.0.88
// Based on NVVM 20.0.0
//

.version 9.0
.target sm_100
.address_size 64

	// .globl	_Z15laplacianKernelPfS_i

.visible .entry _Z15laplacianKernelPfS_i(
	.param .u64 .ptr .align 1 _Z15laplacianKernelPfS_i_param_0,
	.param .u64 .ptr .align 1 _Z15laplacianKernelPfS_i_param_1,
	.param .u32 _Z15laplacianKernelPfS_i_param_2
)
{
	.reg .pred 	%p<8>;
	.reg .b32 	%r<22>;
	.reg .b32 	%f<11>;
	.reg .b64 	%rd<18>;
	.reg .b64 	%fd<20>;

	ld.param.u64 	%rd1, [_Z15laplacianKernelPfS_i_param_0];
	ld.param.u64 	%rd2, [_Z15laplacianKernelPfS_i_param_1];
	ld.param.u32 	%r4, [_Z15laplacianKernelPfS_i_param_2];
	mov.u32 	%r5, %ctaid.x;
	mov.u32 	%r6, %ntid.x;
	mov.u32 	%r7, %tid.x;
	mad.lo.s32 	%r8, %r5, %r6, %r7;
	mov.u32 	%r9, %ctaid.y;
	mov.u32 	%r10, %ntid.y;
	mov.u32 	%r11, %tid.y;
	mad.lo.s32 	%r12, %r9, %r10, %r11;
	setp.lt.s32 	%p1, %r8, 1;
	add.s32 	%r13, %r4, -1;
	setp.ge.s32 	%p2, %r8, %r13;
	or.pred  	%p3, %p1, %p2;
	setp.eq.s32 	%p4, %r12, 0;
	or.pred  	%p5, %p4, %p3;
	setp.ge.s32 	%p6, %r12, %r13;
	or.pred  	%p7, %p5, %p6;
	@%p7 bra 	$L__BB0_2;
	cvta.to.global.u64 	%rd3, %rd1;
	cvta.to.global.u64 	%rd4, %rd2;
	add.s32 	%r14, %r8, -1;
	mul.lo.s32 	%r15, %r4, %r14;
	add.s32 	%r16, %r15, %r12;
	mul.wide.s32 	%rd5, %r16, 4;
	add.s64 	%rd6, %rd3, %rd5;
	ld.global.f32 	%f1, [%rd6];
	cvt.f64.f32 	%fd1, %f1;
	shl.b32 	%r17, %r4, 1;
	add.s32 	%r18, %r15, %r17;
	add.s32 	%r19, %r18, %r12;
	mul.wide.s32 	%rd7, %r19, 4;
	add.s64 	%rd8, %rd3, %rd7;
	ld.global.f32 	%f2, [%rd8];
	cvt.f64.f32 	%fd2, %f2;
	add.f64 	%fd3, %fd2, %fd2;
	fma.rn.f64 	%fd4, %fd1, 0d4000000000000000, %fd3;
	sub.s32 	%r20, %r18, %r4;
	cvt.s64.s32 	%rd9, %r20;
	cvt.u64.u32 	%rd10, %r12;
	add.s64 	%rd11, %rd9, %rd10;
	shl.b64 	%rd12, %rd11, 2;
	add.s64 	%rd13, %rd3, %rd12;
	ld.global.f32 	%f3, [%rd13+-4];
	cvt.f64.f32 	%fd5, %f3;
	fma.rn.f64 	%fd6, %fd5, 0d4000000000000000, %fd4;
	ld.global.f32 	%f4, [%rd13+4];
	cvt.f64.f32 	%fd7, %f4;
	fma.rn.f64 	%fd8, %fd7, 0d4000000000000000, %fd6;
	ld.global.f32 	%f5, [%rd6+-4];
	cvt.f64.f32 	%fd9, %f5;
	add.f64 	%fd10, %fd8, %fd9;
	ld.global.f32 	%f6, [%rd8+4];
	cvt.f64.f32 	%fd11, %f6;
	add.f64 	%fd12, %fd10, %fd11;
	ld.global.f32 	%f7, [%rd6+4];
	cvt.f64.f32 	%fd13, %f7;
	add.f64 	%fd14, %fd12, %fd13;
	ld.global.f32 	%f8, [%rd8+-4];
	cvt.f64.f32 	%fd15, %f8;
	add.f64 	%fd16, %fd14, %fd15;
	add.s32 	%r21, %r16, %r4;
	mul.wide.s32 	%rd14, %r4, 4;
	add.s64 	%rd15, %rd6, %rd14;
	ld.global.f32 	%f9, [%rd15];
	cvt.f64.f32 	%fd17, %f9;
	fma.rn.f64 	%fd18, %fd17, 0dC028000000000000, %fd16;
	mul.f64 	%fd19, %fd18, 0d3FD0000000000000;
	cvt.rn.f32.f64 	%f10, %fd19;
	mul.wide.s32 	%rd16, %r21, 4;
	add.s64 	%rd17, %rd4, %rd16;
	st.global.f32 	[%rd17], %f10;
$L__BB0_2:
	ret;

}


// ===== COMPILED SASS (sm_100) =====

	.target	sm_100

	.elftype	@"ET_EXEC"


//--------------------- .note.nv.tkinfo           --------------------------
	.section	.note.nv.tkinfo,"",@"SHT_NOTE"
	.sectionflags	@"SHF_NOTE_NV_TKINFO"
	.tkinfo
        /*0018*/ 	.word	0x00000002
        /*0030*/ 	.string	""
        /*0030*/ 	.string	"ptxas"
        /*0030*/ 	.string	"Cuda compilation tools, release 13.0, V13.0.88"
        /*0030*/ 	.string	"Build cuda_13.0.r13.0/compiler.36424714_0"
        /*0030*/ 	.string	"-arch sm_100 -m 64 "



//--------------------- .note.nv.cuinfo           --------------------------
	.section	.note.nv.cuinfo,"",@"SHT_NOTE"
	.sectionflags	@"SHF_NOTE_NV_CUINFO"
        /*0018*/ 	.short	0x0002
        /*001a*/ 	.short	0x0064
        /*001c*/ 	.short	0x0082
	.zero		2


//--------------------- .nv.info                  --------------------------
	.section	.nv.info,"",@"SHT_CUDA_INFO"
	.align	4


	//----- nvinfo : EIATTR_REGCOUNT
	.align		4
        /*0000*/ 	.byte	0x04, 0x2f
        /*0002*/ 	.short	(.L_1 - .L_0)
	.align		4
.L_0:
        /*0004*/ 	.word	index@(_Z15laplacianKernelPfS_i)
        /*0008*/ 	.word	0x0000001b


	//----- nvinfo : EIATTR_FRAME_SIZE
	.align		4
.L_1:
        /*000c*/ 	.byte	0x04, 0x11
        /*000e*/ 	.short	(.L_3 - .L_2)
	.align		4
.L_2:
        /*0010*/ 	.word	index@(_Z15laplacianKernelPfS_i)
        /*0014*/ 	.word	0x00000000


	//----- nvinfo : EIATTR_MIN_STACK_SIZE
	.align		4
.L_3:
        /*0018*/ 	.byte	0x04, 0x12
        /*001a*/ 	.short	(.L_5 - .L_4)
	.align		4
.L_4:
        /*001c*/ 	.word	index@(_Z15laplacianKernelPfS_i)
        /*0020*/ 	.word	0x00000000
.L_5:


//--------------------- .nv.compat                --------------------------
	.section	.nv.compat,"",@"SHT_CUDA_COMPAT_INFO"
	.align	4
        /*0000*/ 	.byte	0x02, 0x09, 0x00, 0x00, 0x02, 0x02, 0x01, 0x00, 0x02, 0x05, 0x05, 0x00, 0x03, 0x07, 0x01, 0x01
        /*0010*/ 	.byte	0x02, 0x03, 0x00, 0x00, 0x02, 0x06, 0x01, 0x00, 0x04, 0x0b, 0x08, 0x00, 0x01, 0x00, 0x00, 0x00
        /*0020*/ 	.byte	0x00, 0x00, 0x00, 0x00


//--------------------- .nv.info._Z15laplacianKernelPfS_i --------------------------
	.section	.nv.info._Z15laplacianKernelPfS_i,"",@"SHT_CUDA_INFO"
	.sectionflags	@""
	.align	4


	//----- nvinfo : EIATTR_CUDA_API_VERSION
	.align		4
        /*0000*/ 	.byte	0x04, 0x37
        /*0002*/ 	.short	(.L_7 - .L_6)
.L_6:
        /*0004*/ 	.word	0x00000082


	//----- nvinfo : EIATTR_KPARAM_INFO
	.align		4
.L_7:
        /*0008*/ 	.byte	0x04, 0x17
        /*000a*/ 	.short	(.L_9 - .L_8)
.L_8:
        /*000c*/ 	.word	0x00000000
        /*0010*/ 	.short	0x0002
        /*0012*/ 	.short	0x0010
        /*0014*/ 	.byte	0x00, 0xf0, 0x11, 0x00


	//----- nvinfo : EIATTR_KPARAM_INFO
	.align		4
.L_9:
        /*0018*/ 	.byte	0x04, 0x17
        /*001a*/ 	.short	(.L_11 - .L_10)
.L_10:
        /*001c*/ 	.word	0x00000000
        /*0020*/ 	.short	0x0001
        /*0022*/ 	.short	0x0008
        /*0024*/ 	.byte	0x00, 0xf5, 0x21, 0x00


	//----- nvinfo : EIATTR_KPARAM_INFO
	.align		4
.L_11:
        /*0028*/ 	.byte	0x04, 0x17
        /*002a*/ 	.short	(.L_13 - .L_12)
.L_12:
        /*002c*/ 	.word	0x00000000
        /*0030*/ 	.short	0x0000
        /*0032*/ 	.short	0x0000
        /*0034*/ 	.byte	0x00, 0xf5, 0x21, 0x00


	//----- nvinfo : EIATTR_SPARSE_MMA_MASK
	.align		4
.L_13:
        /*0038*/ 	.byte	0x03, 0x50
        /*003a*/ 	.short	0x0000


	//----- nvinfo : EIATTR_MAXREG_COUNT
	.align		4
        /*003c*/ 	.byte	0x03, 0x1b
        /*003e*/ 	.short	0x00ff


	//----- nvinfo : EIATTR_MERCURY_ISA_VERSION
	.align		4
        /*0040*/ 	.byte	0x03, 0x5f
        /*0042*/ 	.short	0x0101


	//----- nvinfo : EIATTR_VRC_CTA_INIT_COUNT
	.align		4
        /*0044*/ 	.byte	0x02, 0x4a
	.zero		1
	.zero		1


	//----- nvinfo : EIATTR_EXIT_INSTR_OFFSETS
	.align		4
        /*0048*/ 	.byte	0x04, 0x1c
        /*004a*/ 	.short	(.L_15 - .L_14)


	//   ....[0]....
.L_14:
        /*004c*/ 	.word	0x000000f0


	//   ....[1]....
        /*0050*/ 	.word	0x00000410


	//----- nvinfo : EIATTR_CBANK_PARAM_SIZE
	.align		4
.L_15:
        /*0054*/ 	.byte	0x03, 0x19
        /*0056*/ 	.short	0x0014


	//----- nvinfo : EIATTR_PARAM_CBANK
	.align		4
        /*0058*/ 	.byte	0x04, 0x0a
        /*005a*/ 	.short	(.L_17 - .L_16)
	.align		4
.L_16:
        /*005c*/ 	.word	index@(.nv.constant0._Z15laplacianKernelPfS_i)
        /*0060*/ 	.short	0x0380
        /*0062*/ 	.short	0x0014


	//----- nvinfo : EIATTR_SW_WAR
	.align		4
.L_17:
        /*0064*/ 	.byte	0x04, 0x36
        /*0066*/ 	.short	(.L_19 - .L_18)
.L_18:
        /*0068*/ 	.word	0x00000008
.L_19:


//--------------------- .nv.callgraph             --------------------------
	.section	.nv.callgraph,"",@"SHT_CUDA_CALLGRAPH"
	.align	4
	.sectionentsize	8
	.align		4
        /*0000*/ 	.word	0x00000000
	.align		4
        /*0004*/ 	.word	0xffffffff
	.align		4
        /*0008*/ 	.word	0x00000000
	.align		4
        /*000c*/ 	.word	0xfffffffe
	.align		4
        /*0010*/ 	.word	0x00000000
	.align		4
        /*0014*/ 	.word	0xfffffffd
	.align		4
        /*0018*/ 	.word	0x00000000
	.align		4
        /*001c*/ 	.word	0xfffffffc


//--------------------- .text._Z15laplacianKernelPfS_i --------------------------
	.section	.text._Z15laplacianKernelPfS_i,"ax",@progbits
	.align	128
        .global         _Z15laplacianKernelPfS_i
        .type           _Z15laplacianKernelPfS_i,@function
        .size           _Z15laplacianKernelPfS_i,(.L_x_1 - _Z15laplacianKernelPfS_i)
        .other          _Z15laplacianKernelPfS_i,@"STO_CUDA_ENTRY STV_DEFAULT"
_Z15laplacianKernelPfS_i:
.text._Z15laplacianKernelPfS_i:
[----:B------:R-:W-:Y:S01]  /*0000*/  LDC R1, c[0x0][0x37c] ;  /* 0x0000df00ff017b82 */ /* 0x000fe20000000800 */
[----:B------:R-:W0:Y:S07]  /*0010*/  S2R R3, SR_TID.X ;  /* 0x0000000000037919 */ /* 0x000e2e0000002100 */
[----:B------:R-:W0:Y:S01]  /*0020*/  S2UR UR4, SR_CTAID.X ;  /* 0x00000000000479c3 */ /* 0x000e220000002500 */
[----:B------:R-:W1:Y:S07]  /*0030*/  S2R R5, SR_TID.Y ;  /* 0x0000000000057919 */ /* 0x000e6e0000002200 */
[----:B------:R-:W0:Y:S08]  /*0040*/  LDC R2, c[0x0][0x360] ;  /* 0x0000d800ff027b82 */ /* 0x000e300000000800 */
[----:B------:R-:W2:Y:S08]  /*0050*/  LDC R0, c[0x0][0x390] ;  /* 0x0000e400ff007b82 */ /* 0x000eb00000000800 */
[----:B------:R-:W1:Y:S08]  /*0060*/  S2UR UR5, SR_CTAID.Y ;  /* 0x00000000000579c3 */ /* 0x000e700000002600 */
[----:B------:R-:W1:Y:S01]  /*0070*/  LDC R4, c[0x0][0x364] ;  /* 0x0000d900ff047b82 */ /* 0x000e620000000800 */
[----:B0-----:R-:W-:-:S02]  /*0080*/  IMAD R2, R2, UR4, R3 ;  /* 0x0000000402027c24 */ /* 0x001fc4000f8e0203 */
[----:B--2---:R-:W-:-:S05]  /*0090*/  VIADD R3, R0, 0xffffffff ;  /* 0xffffffff00037836 */ /* 0x004fca0000000000 */
[----:B------:R-:W-:-:S04]  /*00a0*/  ISETP.GE.AND P0, PT, R2, R3, PT ;  /* 0x000000030200720c */ /* 0x000fc80003f06270 */
[----:B------:R-:W-:Y:S01]  /*00b0*/  ISETP.LT.OR P0, PT, R2, 0x1, P0 ;  /* 0x000000010200780c */ /* 0x000fe20000701670 */
[----:B-1----:R-:W-:-:S05]  /*00c0*/  IMAD R4, R4, UR5, R5 ;  /* 0x0000000504047c24 */ /* 0x002fca000f8e0205 */
[----:B------:R-:W-:-:S04]  /*00d0*/  ISETP.EQ.OR P0, PT, R4, RZ, P0 ;  /* 0x000000ff0400720c */ /* 0x000fc80000702670 */
[----:B------:R-:W-:-:S13]  /*00e0*/  ISETP.GE.OR P0, PT, R4, R3, P0 ;  /* 0x000000030400720c */ /* 0x000fda0000706670 */
[----:B------:R-:W-:Y:S05]  /*00f0*/  @P0 EXIT ;  /* 0x000000000000094d */ /* 0x000fea0003800000 */
[----:B------:R-:W0:Y:S01]  /*0100*/  LDC.64 R10, c[0x0][0x380] ;  /* 0x0000e000ff0a7b82 */ /* 0x000e220000000a00 */
[----:B------:R-:W-:Y:S01]  /*0110*/  IADD3 R3, PT, PT, R2, -0x1, RZ ;  /* 0xffffffff02037810 */ /* 0x000fe20007ffe0ff */
[----:B------:R-:W1:Y:S04]  /*0120*/  LDCU.64 UR4, c[0x0][0x358] ;  /* 0x00006b00ff0477ac */ /* 0x000e680008000a00 */
[----:B------:R-:W-:Y:S01]  /*0130*/  IMAD R3, R3, R0, RZ ;  /* 0x0000000003037224 */ /* 0x000fe200078e02ff */
[----:B------:R-:W2:Y:S03]  /*0140*/  LDCU.64 UR6, c[0x0][0x380] ;  /* 0x00007000ff0677ac */ /* 0x000ea60008000a00 */
[----:B------:R-:W-:Y:S01]  /*0150*/  IMAD R5, R0, 0x2, R3 ;  /* 0x0000000200057824 */ /* 0x000fe200078e0203 */
[----:B------:R-:W-:-:S04]  /*0160*/  IADD3 R3, PT, PT, R4, R3, RZ ;  /* 0x0000000304037210 */ /* 0x000fc80007ffe0ff */
[----:B------:R-:W-:Y:S01]  /*0170*/  IADD3 R9, PT, PT, R4, R5, RZ ;  /* 0x0000000504097210 */ /* 0x000fe20007ffe0ff */
[----:B------:R-:W-:-:S04]  /*0180*/  IMAD.IADD R5, R5, 0x1, -R0 ;  /* 0x0000000105057824 */ /* 0x000fc800078e0a00 */
[----:B0-----:R-:W-:Y:S01]  /*0190*/  IMAD.WIDE R8, R9, 0x4, R10 ;  /* 0x0000000409087825 */ /* 0x001fe200078e020a */
[----:B------:R-:W-:-:S04]  /*01a0*/  IADD3 R4, P0, PT, R4, R5, RZ ;  /* 0x0000000504047210 */ /* 0x000fc80007f1e0ff */
[----:B-1----:R-:W3:Y:S01]  /*01b0*/  LDG.E R23, desc[UR4][R8.64] ;  /* 0x0000000408177981 */ /* 0x002ee2000c1e1900 */
[----:B------:R-:W-:Y:S01]  /*01c0*/  IMAD.WIDE R10, R3, 0x4, R10 ;  /* 0x00000004030a7825 */ /* 0x000fe200078e020a */
[----:B------:R-:W-:Y:S02]  /*01d0*/  LEA.HI.X.SX32 R5, R5, RZ, 0x1, P0 ;  /* 0x000000ff05057211 */ /* 0x000fe400000f0eff */
[C---:B--2---:R-:W-:Y:S01]  /*01e0*/  LEA R16, P0, R4.reuse, UR6, 0x2 ;  /* 0x0000000604107c11 */ /* 0x044fe2000f8010ff */
[----:B------:R-:W2:Y:S04]  /*01f0*/  LDG.E R6, desc[UR4][R8.64+0x4] ;  /* 0x0000040408067981 */ /* 0x000ea8000c1e1900 */
[----:B------:R-:W4:Y:S01]  /*0200*/  LDG.E R22, desc[UR4][R10.64] ;  /* 0x000000040a167981 */ /* 0x000f22000c1e1900 */
[----:B------:R-:W-:-:S03]  /*0210*/  LEA.HI.X R17, R4, UR7, R5, 0x2, P0 ;  /* 0x0000000704117c11 */ /* 0x000fc600080f1405 */
[----:B------:R-:W5:Y:S04]  /*0220*/  LDG.E R7, desc[UR4][R10.64+-0x4] ;  /* 0xfffffc040a077981 */ /* 0x000f68000c1e1900 */
[----:B------:R-:W2:Y:S04]  /*0230*/  LDG.E R18, desc[UR4][R16.64+-0x4] ;  /* 0xfffffc0410127981 */ /* 0x000ea8000c1e1900 */
[----:B------:R-:W5:Y:S04]  /*0240*/  LDG.E R24, desc[UR4][R16.64+0x4] ;  /* 0x0000040410187981 */ /* 0x000f68000c1e1900 */
[----:B------:R0:W5:Y:S01]  /*0250*/  LDG.E R2, desc[UR4][R10.64+0x4] ;  /* 0x000004040a027981 */ /* 0x000162000c1e1900 */
[----:B------:R-:W-:-:S03]  /*0260*/  IMAD.WIDE R20, R0, 0x4, R10 ;  /* 0x0000000400147825 */ /* 0x000fc600078e020a */
[----:B------:R1:W5:Y:S04]  /*0270*/  LDG.E R4, desc[UR4][R8.64+-0x4] ;  /* 0xfffffc0408047981 */ /* 0x000368000c1e1900 */
[----:B------:R-:W5:Y:S01]  /*0280*/  LDG.E R5, desc[UR4][R20.64] ;  /* 0x0000000414057981 */ /* 0x000f62000c1e1900 */
[----:B------:R-:W-:Y:S01]  /*0290*/  IMAD.IADD R3, R3, 0x1, R0 ;  /* 0x0000000103037824 */ /* 0x000fe200078e0200 */
[----:B---3--:R-:W3:Y:S08]  /*02a0*/  F2F.F64.F32 R14, R23 ;  /* 0x00000017000e7310 */ /* 0x008ef00000201800 */
[----:B----4-:R-:W4:Y:S01]  /*02b0*/  F2F.F64.F32 R12, R22 ;  /* 0x00000016000c7310 */ /* 0x010f220000201800 */
[----:B---3--:R-:W-:-:S07]  /*02c0*/  DADD R14, R14, R14 ;  /* 0x000000000e0e7229 */ /* 0x008fce000000000e */
[----:B--2---:R-:W2:Y:S01]  /*02d0*/  F2F.F64.F32 R18, R18 ;  /* 0x0000001200127310 */ /* 0x004ea20000201800 */
[----:B----4-:R-:W-:-:S07]  /*02e0*/  DFMA R12, R12, 2, R14 ;  /* 0x400000000c0c782b */ /* 0x010fce000000000e */
[----:B-----5:R-:W3:Y:S01]  /*02f0*/  F2F.F64.F32 R14, R24 ;  /* 0x00000018000e7310 */ /* 0x020ee20000201800 */
[----:B--2---:R-:W-:-:S07]  /*0300*/  DFMA R12, R18, 2, R12 ;  /* 0x40000000120c782b */ /* 0x004fce000000000c */
[----:B0-----:R-:W0:Y:S01]  /*0310*/  F2F.F64.F32 R10, R7 ;  /* 0x00000007000a7310 */ /* 0x001e220000201800 */
[----:B---3--:R-:W-:-:S07]  /*0320*/  DFMA R12, R14, 2, R12 ;  /* 0x400000000e0c782b */ /* 0x008fce000000000c */
[----:B-1----:R-:W1:Y:S01]  /*0330*/  F2F.F64.F32 R8, R6 ;  /* 0x0000000600087310 */ /* 0x002e620000201800 */
[----:B0-----:R-:W-:-:S07]  /*0340*/  DADD R10, R12, R10 ;  /* 0x000000000c0a7229 */ /* 0x001fce000000000a */
[----:B------:R-:W0:Y:S01]  /*0350*/  F2F.F64.F32 R12, R2 ;  /* 0x00000002000c7310 */ /* 0x000e220000201800 */
[----:B-1----:R-:W-:-:S07]  /*0360*/  DADD R8, R10, R8 ;  /* 0x000000000a087229 */ /* 0x002fce0000000008 */
[----:B------:R-:W1:Y:S01]  /*0370*/  F2F.F64.F32 R10, R4 ;  /* 0x00000004000a7310 */ /* 0x000e620000201800 */
[----:B0-----:R-:W-:-:S07]  /*0380*/  DADD R8, R8, R12 ;  /* 0x0000000008087229 */ /* 0x001fce000000000c */
[----:B------:R-:W0:Y:S01]  /*0390*/  F2F.F64.F32 R12, R5 ;  /* 0x00000005000c7310 */ /* 0x000e220000201800 */
[----:B-1----:R-:W-:Y:S01]  /*03a0*/  DADD R8, R8, R10 ;  /* 0x0000000008087229 */ /* 0x002fe2000000000a */
[----:B------:R-:W1:Y:S07]  /*03b0*/  LDC.64 R10, c[0x0][0x388] ;  /* 0x0000e200ff0a7b82 */ /* 0x000e6e0000000a00 */
[----:B0-----:R-:W-:-:S08]  /*03c0*/  DFMA R8, R12, -12, R8 ;  /* 0xc02800000c08782b */ /* 0x001fd00000000008 */
[----:B------:R-:W-:-:S10]  /*03d0*/  DMUL R8, R8, 0.25 ;  /* 0x3fd0000008087828 */ /* 0x000fd40000000000 */
[----:B------:R-:W0:Y:S01]  /*03e0*/  F2F.F32.F64 R9, R8 ;  /* 0x0000000800097310 */ /* 0x000e220000301000 */
[----:B-1----:R-:W-:-:S05]  /*03f0*/  IMAD.WIDE R2, R3, 0x4, R10 ;  /* 0x0000000403027825 */ /* 0x002fca00078e020a */
[----:B0-----:R-:W-:Y:S01]  /*0400*/  STG.E desc[UR4][R2.64], R9 ;  /* 0x0000000902007986 */ /* 0x001fe2000c101904 */
[----:B------:R-:W-:Y:S05]  /*0410*/  EXIT ;  /* 0x000000000000794d */ /* 0x000fea0003800000 */
.L_x_0:
[----:B------:R-:W-:-:S00]  /*0420*/  BRA `(.L_x_0) ;  /* 0xfffffffc00fc7947 */ /* 0x000fc0000383ffff */
[----:B------:R-:W-:-:S00]  /*0430*/  NOP ;  /* 0x0000000000007918 */ /* 0x000fc00000000000 */
        /* <DEDUP_REMOVED lines=12> */
.L_x_1:


//--------------------- .nv.shared.reserved.0     --------------------------
	.section	.nv.shared.reserved.0,"aw",@nobits
	.weak		__nv_reservedSMEM_offset_0_alias
	.size		__nv_reservedSMEM_offset_0_alias, 0, 64
	.other		__nv_reservedSMEM_offset_0_alias,@"STO_CUDA_RESERVED_SHARED STV_DEFAULT"
__nv_reservedSMEM_offset_0_alias:
	.zero		0
	.zero		64


//--------------------- .nv.constant0._Z15laplacianKernelPfS_i --------------------------
	.section	.nv.constant0._Z15laplacianKernelPfS_i,"a",@progbits
	.sectionflags	@""
	.align	4
.nv.constant0._Z15laplacianKernelPfS_i:
	.zero		916


//--------------------- SYMBOLS --------------------------

	.type		.nv.reservedSmem.offset0,@object
	.size		.nv.reservedSmem.offset0,0x4
